	.headerflags	@"EF_CUDA_TEXMODE_UNIFIED EF_CUDA_64BIT_ADDRESS EF_CUDA_ACCELERATORS EF_CUDA_SM90 EF_CUDA_VIRTUAL_SM(EF_CUDA_SM90)"
	.elftype	@"ET_EXEC"


//--------------------- .nv.info                  --------------------------
	.section	.nv.info,"",@"SHT_CUDA_INFO"
	.align	4


	//----- nvinfo : EIATTR_REGCOUNT
	.align		4
        /*0000*/ 	.byte	0x04, 0x2f
        /*0002*/ 	.short	(.L_3 - .L_2)
	.align		4
.L_2:
        /*0004*/ 	.word	index@(triton_poi_fused__native_batch_norm_legit_no_training_add_convolution_relu_33)
        /*0008*/ 	.word	0x0000001e


	//----- nvinfo : EIATTR_MIN_STACK_SIZE
	.align		4
.L_3:
        /*000c*/ 	.byte	0x04, 0x12
        /*000e*/ 	.short	(.L_5 - .L_4)
	.align		4
.L_4:
        /*0010*/ 	.word	index@(triton_poi_fused__native_batch_norm_legit_no_training_add_convolution_relu_33)
        /*0014*/ 	.word	0x00000000


	//----- nvinfo : EIATTR_FRAME_SIZE
	.align		4
.L_5:
        /*0018*/ 	.byte	0x04, 0x11
        /*001a*/ 	.short	(.L_7 - .L_6)
	.align		4
.L_6:
        /*001c*/ 	.word	index@(triton_poi_fused__native_batch_norm_legit_no_training_add_convolution_relu_33)
        /*0020*/ 	.word	0x00000000


	//----- nvinfo : EIATTR_MIN_STACK_SIZE
	.align		4
.L_7:
        /*0024*/ 	.byte	0x04, 0x12
        /*0026*/ 	.short	(.L_9 - .L_8)
	.align		4
.L_8:
        /*0028*/ 	.word	index@(triton_poi_fused__native_batch_norm_legit_no_training_add_convolution_relu_33)
        /*002c*/ 	.word	0x00000000
.L_9:


//--------------------- .nv.info.triton_poi_fused__native_batch_norm_legit_no_training_add_convolution_relu_33 --------------------------
	.section	.nv.info.triton_poi_fused__native_batch_norm_legit_no_training_add_convolution_relu_33,"",@"SHT_CUDA_INFO"
	.sectionflags	@""
	.align	4


	//----- nvinfo : EIATTR_CUDA_API_VERSION
	.align		4
        /*0000*/ 	.byte	0x04, 0x37
        /*0002*/ 	.short	(.L_11 - .L_10)
.L_10:
        /*0004*/ 	.word	0x0000007c


	//----- nvinfo : EIATTR_KPARAM_INFO
	.align		4
.L_11:
        /*0008*/ 	.byte	0x04, 0x17
        /*000a*/ 	.short	(.L_13 - .L_12)
.L_12:
        /*000c*/ 	.word	0x00000000
        /*0010*/ 	.short	0x0008
        /*0012*/ 	.short	0x0040
        /*0014*/ 	.byte	0x00, 0xf0, 0x11, 0x00


	//----- nvinfo : EIATTR_KPARAM_INFO
	.align		4
.L_13:
        /*0018*/ 	.byte	0x04, 0x17
        /*001a*/ 	.short	(.L_15 - .L_14)
.L_14:
        /*001c*/ 	.word	0x00000000
        /*0020*/ 	.short	0x0007
        /*0022*/ 	.short	0x0038
        /*0024*/ 	.byte	0x00, 0xf4, 0x21, 0x00


	//----- nvinfo : EIATTR_KPARAM_INFO
	.align		4
.L_15:
        /*0028*/ 	.byte	0x04, 0x17
        /*002a*/ 	.short	(.L_17 - .L_16)
.L_16:
        /*002c*/ 	.word	0x00000000
        /*0030*/ 	.short	0x0006
        /*0032*/ 	.short	0x0030
        /*0034*/ 	.byte	0x00, 0xf4, 0x21, 0x00


	//----- nvinfo : EIATTR_KPARAM_INFO
	.align		4
.L_17:
        /*0038*/ 	.byte	0x04, 0x17
        /*003a*/ 	.short	(.L_19 - .L_18)
.L_18:
        /*003c*/ 	.word	0x00000000
        /*0040*/ 	.short	0x0005
        /*0042*/ 	.short	0x0028
        /*0044*/ 	.byte	0x00, 0xf4, 0x21, 0x00


	//----- nvinfo : EIATTR_KPARAM_INFO
	.align		4
.L_19:
        /*0048*/ 	.byte	0x04, 0x17
        /*004a*/ 	.short	(.L_21 - .L_20)
.L_20:
        /*004c*/ 	.word	0x00000000
        /*0050*/ 	.short	0x0004
        /*0052*/ 	.short	0x0020
        /*0054*/ 	.byte	0x00, 0xf4, 0x21, 0x00


	//----- nvinfo : EIATTR_KPARAM_INFO
	.align		4
.L_21:
        /*0058*/ 	.byte	0x04, 0x17
        /*005a*/ 	.short	(.L_23 - .L_22)
.L_22:
        /*005c*/ 	.word	0x00000000
        /*0060*/ 	.short	0x0003
        /*0062*/ 	.short	0x0018
        /*0064*/ 	.byte	0x00, 0xf4, 0x21, 0x00


	//----- nvinfo : EIATTR_KPARAM_INFO
	.align		4
.L_23:
        /*0068*/ 	.byte	0x04, 0x17
        /*006a*/ 	.short	(.L_25 - .L_24)
.L_24:
        /*006c*/ 	.word	0x00000000
        /*0070*/ 	.short	0x0002
        /*0072*/ 	.short	0x0010
        /*0074*/ 	.byte	0x00, 0xf4, 0x21, 0x00


	//----- nvinfo : EIATTR_KPARAM_INFO
	.align		4
.L_25:
        /*0078*/ 	.byte	0x04, 0x17
        /*007a*/ 	.short	(.L_27 - .L_26)
.L_26:
        /*007c*/ 	.word	0x00000000
        /*0080*/ 	.short	0x0001
        /*0082*/ 	.short	0x0008
        /*0084*/ 	.byte	0x00, 0xf4, 0x21, 0x00


	//----- nvinfo : EIATTR_KPARAM_INFO
	.align		4
.L_27:
        /*0088*/ 	.byte	0x04, 0x17
        /*008a*/ 	.short	(.L_29 - .L_28)
.L_28:
        /*008c*/ 	.word	0x00000000
        /*0090*/ 	.short	0x0000
        /*0092*/ 	.short	0x0000
        /*0094*/ 	.byte	0x00, 0xf4, 0x21, 0x00


	//----- nvinfo : EIATTR_SPARSE_MMA_MASK
	.align		4
.L_29:
        /*0098*/ 	.byte	0x03, 0x50
        /*009a*/ 	.short	0x0000


	//----- nvinfo : EIATTR_MAXREG_COUNT
	.align		4
        /*009c*/ 	.byte	0x03, 0x1b
        /*009e*/ 	.short	0x00ff


	//----- nvinfo : EIATTR_EXIT_INSTR_OFFSETS
	.align		4
        /*00a0*/ 	.byte	0x04, 0x1c
        /*00a2*/ 	.short	(.L_31 - .L_30)


	//   ....[0]....
.L_30:
        /*00a4*/ 	.word	0x000004f0


	//   ....[1]....
        /*00a8*/ 	.word	0x00000510


	//----- nvinfo : EIATTR_REQNTID
	.align		4
.L_31:
        /*00ac*/ 	.byte	0x04, 0x10
        /*00ae*/ 	.short	(.L_33 - .L_32)
.L_32:
        /*00b0*/ 	.word	0x00000020
        /*00b4*/ 	.word	0x00000001
        /*00b8*/ 	.word	0x00000001


	//----- nvinfo : EIATTR_CBANK_PARAM_SIZE
	.align		4
.L_33:
        /*00bc*/ 	.byte	0x03, 0x19
        /*00be*/ 	.short	0x0044


	//----- nvinfo : EIATTR_PARAM_CBANK
	.align		4
        /*00c0*/ 	.byte	0x04, 0x0a
        /*00c2*/ 	.short	(.L_35 - .L_34)
	.align		4
.L_34:
        /*00c4*/ 	.word	index@(.nv.constant0.triton_poi_fused__native_batch_norm_legit_no_training_add_convolution_relu_33)
        /*00c8*/ 	.short	0x0210
        /*00ca*/ 	.short	0x0044


	//----- nvinfo : EIATTR_SW_WAR
	.align		4
.L_35:
        /*00cc*/ 	.byte	0x04, 0x36
        /*00ce*/ 	.short	(.L_37 - .L_36)
.L_36:
        /*00d0*/ 	.word	0x00000008
.L_37:


//--------------------- .nv.callgraph             --------------------------
	.section	.nv.callgraph,"",@"SHT_CUDA_CALLGRAPH"
	.align	4
	.sectionentsize	8
	.align		4
        /*0000*/ 	.word	0x00000000
	.align		4
        /*0004*/ 	.word	0xffffffff
	.align		4
        /*0008*/ 	.word	0x00000000
	.align		4
        /*000c*/ 	.word	0xfffffffe
	.align		4
        /*0010*/ 	.word	0x00000000
	.align		4
        /*0014*/ 	.word	0xfffffffd
	.align		4
        /*0018*/ 	.word	0x00000000
	.align		4
        /*001c*/ 	.word	0xfffffffc


//--------------------- .nv.constant4             --------------------------
	.section	.nv.constant4,"a",@progbits
	.align	8
	.align		8
.nv.constant4:
        /*0000*/ 	.dword	_$_str
	.align		8
        /*0008*/ 	.dword	_$_str_$_2


//--------------------- .text.triton_poi_fused__native_batch_norm_legit_no_training_add_convolution_relu_33 --------------------------
	.section	.text.triton_poi_fused__native_batch_norm_legit_no_training_add_convolution_relu_33,"ax",@progbits
	.align	128
        .global         triton_poi_fused__native_batch_norm_legit_no_training_add_convolution_relu_33
        .type           triton_poi_fused__native_batch_norm_legit_no_training_add_convolution_relu_33,@function
        .size           triton_poi_fused__native_batch_norm_legit_no_training_add_convolution_relu_33,(.L_x_1 - triton_poi_fused__native_batch_norm_legit_no_training_add_convolution_relu_33)
        .other          triton_poi_fused__native_batch_norm_legit_no_training_add_convolution_relu_33,@"STO_CUDA_ENTRY STV_DEFAULT"
triton_poi_fused__native_batch_norm_legit_no_training_add_convolution_relu_33:
.text.triton_poi_fused__native_batch_norm_legit_no_training_add_convolution_relu_33:
[----:B------:R-:W0:Y:S01]  /*0000*/  LDC R1, c[0x0][0x28] ;  /* 0x00000a00ff017b82 */ /* 0x000e220000000800 */
[----:B------:R-:W1:Y:S07]  /*0010*/  S2R R0, SR_TID.X ;  /* 0x0000000000007919 */ /* 0x000e6e0000002100 */
[----:B------:R-:W2:Y:S01]  /*0020*/  LDC.64 R2, c[0x0][0x230] ;  /* 0x00008c00ff027b82 */ /* 0x000ea20000000a00 */
[----:B------:R-:W-:Y:S01]  /*0030*/  CS2R R24, SRZ ;  /* 0x0000000000187805 */ /* 0x000fe2000001ff00 */
[----:B------:R-:W-:Y:S01]  /*0040*/  ULDC.64 UR4, c[0x0][0x208] ;  /* 0x0000820000047ab9 */ /* 0x000fe20000000a00 */
[----:B------:R-:W3:Y:S05]  /*0050*/  S2R R7, SR_CTAID.X ;  /* 0x0000000000077919 */ /* 0x000eea0000002500 */
[----:B------:R-:W4:Y:S08]  /*0060*/  LDC.64 R10, c[0x0][0x218] ;  /* 0x00008600ff0a7b82 */ /* 0x000f300000000a00 */
[----:B------:R-:W5:Y:S08]  /*0070*/  LDC.64 R14, c[0x0][0x220] ;  /* 0x00008800ff0e7b82 */ /* 0x000f700000000a00 */
[----:B------:R-:W5:Y:S01]  /*0080*/  LDC.64 R16, c[0x0][0x228] ;  /* 0x00008a00ff107b82 */ /* 0x000f620000000a00 */
[----:B-1----:R-:W-:-:S07]  /*0090*/  SHF.L.U32 R0, R0, 0x1, RZ ;  /* 0x0000000100007819 */ /* 0x002fce00000006ff */
[----:B------:R-:W1:Y:S01]  /*00a0*/  LDC.64 R18, c[0x0][0x238] ;  /* 0x00008e00ff127b82 */ /* 0x000e620000000a00 */
[----:B---3--:R-:W-:Y:S02]  /*00b0*/  SHF.R.S32.HI R5, RZ, 0x19, R7 ;  /* 0x00000019ff057819 */ /* 0x008fe40000011407 */
[----:B------:R-:W-:Y:S02]  /*00c0*/  LOP3.LUT R0, R0, 0x3e, RZ, 0xc0, !PT ;  /* 0x0000003e00007812 */ /* 0x000fe400078ec0ff */
[----:B------:R-:W-:-:S03]  /*00d0*/  SGXT R5, R5, 0x1 ;  /* 0x000000010505781a */ /* 0x000fc60000000200 */
[----:B------:R-:W3:Y:S01]  /*00e0*/  LDC.64 R20, c[0x0][0x240] ;  /* 0x00009000ff147b82 */ /* 0x000ee20000000a00 */
[----:B------:R-:W-:-:S04]  /*00f0*/  LEA R0, R7, R0, 0x6 ;  /* 0x0000000007007211 */ /* 0x000fc800078e30ff */
[----:B------:R-:W-:Y:S02]  /*0100*/  LEA.HI R5, R5, R0, RZ, 0x2 ;  /* 0x0000000005057211 */ /* 0x000fe400078f10ff */
[----:B------:R-:W-:Y:S01]  /*0110*/  ISETP.GE.AND P0, PT, R0, 0x40, PT ;  /* 0x000000400000780c */ /* 0x000fe20003f06270 */
[----:B------:R-:W1:Y:S01]  /*0120*/  LDC.64 R6, c[0x0][0x210] ;  /* 0x00008400ff067b82 */ /* 0x000e620000000a00 */
[----:B------:R-:W-:-:S04]  /*0130*/  LOP3.LUT R5, R5, 0xfffffffc, RZ, 0xc0, !PT ;  /* 0xfffffffc05057812 */ /* 0x000fc800078ec0ff */
[----:B------:R-:W-:-:S05]  /*0140*/  IADD3 R13, R0, -R5, RZ ;  /* 0x80000005000d7210 */ /* 0x000fca0007ffe0ff */
[----:B--2---:R-:W-:-:S05]  /*0150*/  IMAD.WIDE R2, R13, 0x4, R2 ;  /* 0x000000040d027825 */ /* 0x004fca00078e0202 */
[----:B------:R1:W2:Y:S01]  /*0160*/  @!P0 LDG.E.EL.64 R24, desc[UR4][R2.64] ;  /* 0x0000000402188981 */ /* 0x0002a2000c2e1b00 */
[----:B------:R-:W-:Y:S02]  /*0170*/  CS2R R4, SRZ ;  /* 0x0000000000047805 */ /* 0x000fe4000001ff00 */
[----:B------:R-:W-:Y:S01]  /*0180*/  CS2R R8, SRZ ;  /* 0x0000000000087805 */ /* 0x000fe2000001ff00 */
[----:B----4-:R-:W-:Y:S01]  /*0190*/  IMAD.WIDE R10, R13, 0x4, R10 ;  /* 0x000000040d0a7825 */ /* 0x010fe200078e020a */
[----:B------:R-:W-:-:S03]  /*01a0*/  CS2R R22, SRZ ;  /* 0x0000000000167805 */ /* 0x000fc6000001ff00 */
[C---:B-----5:R-:W-:Y:S01]  /*01b0*/  IMAD.WIDE R14, R0.reuse, 0x4, R14 ;  /* 0x00000004000e7825 */ /* 0x060fe200078e020e */
[----:B------:R4:W5:Y:S03]  /*01c0*/  @!P0 LDG.E.EL.64 R4, desc[UR4][R10.64] ;  /* 0x000000040a048981 */ /* 0x000966000c2e1b00 */
[----:B01----:R-:W-:Y:S01]  /*01d0*/  IMAD.WIDE R2, R0, 0x4, R6 ;  /* 0x0000000400027825 */ /* 0x003fe200078e0206 */
[----:B------:R-:W-:Y:S01]  /*01e0*/  CS2R R6, SRZ ;  /* 0x0000000000067805 */ /* 0x000fe2000001ff00 */
[----:B------:R0:W5:Y:S04]  /*01f0*/  @!P0 LDG.E.64 R22, desc[UR4][R14.64] ;  /* 0x000000040e168981 */ /* 0x000168000c1e1b00 */
[----:B------:R-:W5:Y:S01]  /*0200*/  @!P0 LDG.E.64 R8, desc[UR4][R2.64] ;  /* 0x0000000402088981 */ /* 0x000f62000c1e1b00 */
[----:B------:R-:W-:Y:S01]  /*0210*/  IMAD.WIDE R16, R13, 0x4, R16 ;  /* 0x000000040d107825 */ /* 0x000fe200078e0210 */
[----:B----4-:R-:W-:-:S03]  /*0220*/  CS2R R10, SRZ ;  /* 0x00000000000a7805 */ /* 0x010fc6000001ff00 */
[C---:B------:R-:W-:Y:S01]  /*0230*/  IMAD.WIDE R18, R13.reuse, 0x4, R18 ;  /* 0x000000040d127825 */ /* 0x040fe200078e0212 */
[----:B------:R1:W4:Y:S01]  /*0240*/  @!P0 LDG.E.EL.64 R6, desc[UR4][R16.64] ;  /* 0x0000000410068981 */ /* 0x000322000c2e1b00 */
[----:B0-----:R-:W0:Y:S02]  /*0250*/  LDC.64 R14, c[0x0][0x248] ;  /* 0x00009200ff0e7b82 */ /* 0x001e240000000a00 */
[----:B---3--:R-:W-:Y:S01]  /*0260*/  IMAD.WIDE R20, R13, 0x4, R20 ;  /* 0x000000040d147825 */ /* 0x008fe200078e0214 */
[----:B------:R-:W-:-:S04]  /*0270*/  CS2R R12, SRZ ;  /* 0x00000000000c7805 */ /* 0x000fc8000001ff00 */
[----:B------:R-:W3:Y:S04]  /*0280*/  @!P0 LDG.E.EL.64 R10, desc[UR4][R20.64] ;  /* 0x00000004140a8981 */ /* 0x000ee8000c2e1b00 */
[----:B------:R0:W3:Y:S01]  /*0290*/  @!P0 LDG.E.EL.64 R12, desc[UR4][R18.64] ;  /* 0x00000004120c8981 */ /* 0x0000e2000c2e1b00 */
[----:B-1----:R-:W-:Y:S01]  /*02a0*/  HFMA2.MMA R16, -RZ, RZ, 1.625, 0 ;  /* 0x3e800000ff107435 */ /* 0x002fe200000001ff */
[----:B--2---:R-:W-:Y:S01]  /*02b0*/  FADD R24, R24, 9.9999997473787516356e-06 ;  /* 0x3727c5ac18187421 */ /* 0x004fe20000000000 */
[----:B------:R-:W-:-:S03]  /*02c0*/  FADD R25, R25, 9.9999997473787516356e-06 ;  /* 0x3727c5ac19197421 */ /* 0x000fc60000000000 */
[----:B------:R-:W1:Y:S08]  /*02d0*/  MUFU.SQRT R26, R24 ;  /* 0x00000018001a7308 */ /* 0x000e700000002000 */
[----:B------:R-:W2:Y:S01]  /*02e0*/  MUFU.SQRT R27, R25 ;  /* 0x00000019001b7308 */ /* 0x000ea20000002000 */
[C---:B-1----:R-:W-:Y:S02]  /*02f0*/  FSETP.GT.AND P1, PT, R26.reuse, 8.50705917302346158658e+37, PT ;  /* 0x7e8000001a00780b */ /* 0x042fe40003f24000 */
[----:B------:R-:W-:-:S02]  /*0300*/  FSETP.GEU.AND P3, PT, R26, 1.175494350822287508e-38, PT ;  /* 0x008000001a00780b */ /* 0x000fc40003f6e000 */
[C---:B--2---:R-:W-:Y:S02]  /*0310*/  FSETP.GT.AND P2, PT, R27.reuse, 8.50705917302346158658e+37, PT ;  /* 0x7e8000001b00780b */ /* 0x044fe40003f44000 */
[----:B------:R-:W-:-:S07]  /*0320*/  FSETP.GEU.AND P4, PT, R27, 1.175494350822287508e-38, PT ;  /* 0x008000001b00780b */ /* 0x000fce0003f8e000 */
[----:B------:R-:W-:-:S04]  /*0330*/  @P1 FMUL R26, R26, 0.25 ;  /* 0x3e8000001a1a1820 */ /* 0x000fc80000400000 */
[----:B------:R-:W-:Y:S01]  /*0340*/  @!P3 FMUL R26, R26, 16777216 ;  /* 0x4b8000001a1ab820 */ /* 0x000fe20000400000 */
[----:B------:R-:W-:-:S04]  /*0350*/  @P2 FMUL R27, R27, 0.25 ;  /* 0x3e8000001b1b2820 */ /* 0x000fc80000400000 */
[----:B------:R-:W-:Y:S01]  /*0360*/  @!P4 FMUL R27, R27, 16777216 ;  /* 0x4b8000001b1bc820 */ /* 0x000fe20000400000 */
[----:B------:R-:W1:Y:S01]  /*0370*/  MUFU.RCP R26, R26 ;  /* 0x0000001a001a7308 */ /* 0x000e620000001000 */
[----:B0-----:R-:W-:Y:S01]  /*0380*/  FSEL R19, R16, 1, P1 ;  /* 0x3f80000010137808 */ /* 0x001fe20000800000 */
[----:B-----5:R-:W-:-:S06]  /*0390*/  FADD R17, R4, R8 ;  /* 0x0000000804117221 */ /* 0x020fcc0000000000 */
[----:B------:R-:W0:Y:S01]  /*03a0*/  MUFU.RCP R27, R27 ;  /* 0x0000001b001b7308 */ /* 0x000e220000001000 */
[----:B------:R-:W-:Y:S01]  /*03b0*/  FSEL R16, R16, 1, P2 ;  /* 0x3f80000010107808 */ /* 0x000fe20001000000 */
[----:B------:R-:W-:Y:S01]  /*03c0*/  FADD R4, R5, R9 ;  /* 0x0000000905047221 */ /* 0x000fe20000000000 */
[----:B------:R-:W-:Y:S01]  /*03d0*/  @!P3 FMUL R19, R19, 16777216 ;  /* 0x4b8000001313b820 */ /* 0x000fe20000400000 */
[----:B------:R-:W-:Y:S02]  /*03e0*/  FADD R22, R17, R22 ;  /* 0x0000001611167221 */ /* 0x000fe40000000000 */
[----:B------:R-:W-:Y:S01]  /*03f0*/  @!P4 FMUL R16, R16, 16777216 ;  /* 0x4b8000001010c820 */ /* 0x000fe20000400000 */
[----:B------:R-:W-:Y:S01]  /*0400*/  FADD R23, R4, R23 ;  /* 0x0000001704177221 */ /* 0x000fe20000000000 */
[----:B-1----:R-:W-:Y:S01]  /*0410*/  FMUL R19, R26, R19 ;  /* 0x000000131a137220 */ /* 0x002fe20000400000 */
[----:B----4-:R-:W-:Y:S02]  /*0420*/  FADD R6, R22, -R6 ;  /* 0x8000000616067221 */ /* 0x010fe40000000000 */
[----:B------:R-:W-:Y:S01]  /*0430*/  FADD R7, R23, -R7 ;  /* 0x8000000717077221 */ /* 0x000fe20000000000 */
[----:B0-----:R-:W-:Y:S01]  /*0440*/  FMUL R16, R27, R16 ;  /* 0x000000101b107220 */ /* 0x001fe20000400000 */
[----:B------:R-:W-:-:S03]  /*0450*/  FMUL R19, R6, R19 ;  /* 0x0000001306137220 */ /* 0x000fc60000400000 */
[----:B------:R-:W-:Y:S01]  /*0460*/  FMUL R16, R7, R16 ;  /* 0x0000001007107220 */ /* 0x000fe20000400000 */
[----:B---3--:R-:W-:-:S03]  /*0470*/  FFMA R10, R19, R12, R10 ;  /* 0x0000000c130a7223 */ /* 0x008fc6000000000a */
[----:B------:R-:W-:Y:S01]  /*0480*/  FFMA R11, R16, R13, R11 ;  /* 0x0000000d100b7223 */ /* 0x000fe2000000000b */
[----:B------:R0:W-:Y:S01]  /*0490*/  @!P0 STG.E.64 desc[UR4][R2.64], R22 ;  /* 0x0000001602008986 */ /* 0x0001e2000c101b04 */
[----:B------:R-:W-:-:S03]  /*04a0*/  FSETP.GEU.AND P1, PT, R10, RZ, PT ;  /* 0x000000ff0a00720b */ /* 0x000fc60003f2e000 */
[C---:B------:R-:W-:Y:S01]  /*04b0*/  FSETP.GEU.AND P2, PT, R11.reuse, RZ, PT ;  /* 0x000000ff0b00720b */ /* 0x040fe20003f4e000 */
[----:B------:R-:W-:Y:S01]  /*04c0*/  IMAD.WIDE R4, R0, 0x4, R14 ;  /* 0x0000000400047825 */ /* 0x000fe200078e020e */
[----:B------:R-:W-:Y:S02]  /*04d0*/  FSEL R10, R10, RZ, P1 ;  /* 0x000000ff0a0a7208 */ /* 0x000fe40000800000 */
[----:B------:R-:W-:Y:S01]  /*04e0*/  FSEL R11, R11, RZ, P2 ;  /* 0x000000ff0b0b7208 */ /* 0x000fe20001000000 */
[----:B0-----:R-:W-:Y:S08]  /*04f0*/  @P0 EXIT ;  /* 0x000000000000094d */ /* 0x001ff00003800000 */
[----:B------:R-:W-:Y:S01]  /*0500*/  STG.E.64 desc[UR4][R4.64], R10 ;  /* 0x0000000a04007986 */ /* 0x000fe2000c101b04 */
[----:B------:R-:W-:Y:S05]  /*0510*/  EXIT ;  /* 0x000000000000794d */ /* 0x000fea0003800000 */
.L_x_0:
[----:B------:R-:W-:-:S00]  /*0520*/  BRA `(.L_x_0) ;  /* 0xfffffffc00fc7947 */ /* 0x000fc0000383ffff */
[----:B------:R-:W-:-:S00]  /*0530*/  NOP ;  /* 0x0000000000007918 */ /* 0x000fc00000000000 */
        /* <DEDUP_REMOVED lines=12> */
.L_x_1:


//--------------------- .nv.global.init           --------------------------
	.section	.nv.global.init,"aw",@progbits
.nv.global.init:
	.type		_$_str,@object
	.size		_$_str,(_$_str_$_2 - _$_str)
_$_str:
        /*0000*/ 	.byte	0x5f, 0x5f, 0x43, 0x55, 0x44, 0x41, 0x5f, 0x46, 0x54, 0x5a, 0x00
	.type		_$_str_$_2,@object
	.size		_$_str_$_2,(.L_1 - _$_str_$_2)
_$_str_$_2:
        /*000b*/ 	.byte	0x5f, 0x5f, 0x43, 0x55, 0x44, 0x41, 0x5f, 0x50, 0x52, 0x45, 0x43, 0x5f, 0x53, 0x51, 0x52, 0x54
        /*001b*/ 	.byte	0x00
.L_1:


//--------------------- .nv.constant0.triton_poi_fused__native_batch_norm_legit_no_training_add_convolution_relu_33 --------------------------
	.section	.nv.constant0.triton_poi_fused__native_batch_norm_legit_no_training_add_convolution_relu_33,"a",@progbits
	.sectionflags	@""
	.align	4
.nv.constant0.triton_poi_fused__native_batch_norm_legit_no_training_add_convolution_relu_33:
	.zero		596
